	.headerflags	@"EF_CUDA_TEXMODE_UNIFIED EF_CUDA_64BIT_ADDRESS EF_CUDA_ACCELERATORS EF_CUDA_SM90 EF_CUDA_VIRTUAL_SM(EF_CUDA_SM90)"
	.elftype	@"ET_EXEC"


//--------------------- .nv.info                  --------------------------
	.section	.nv.info,"",@"SHT_CUDA_INFO"
	.align	4


	//----- nvinfo : EIATTR_REGCOUNT
	.align		4
        /*0000*/ 	.byte	0x04, 0x2f
        /*0002*/ 	.short	(.L_3 - .L_2)
	.align		4
.L_2:
        /*0004*/ 	.word	index@(triton_poi_fused__native_batch_norm_legit_no_training_32)
        /*0008*/ 	.word	0x00000012


	//----- nvinfo : EIATTR_MIN_STACK_SIZE
	.align		4
.L_3:
        /*000c*/ 	.byte	0x04, 0x12
        /*000e*/ 	.short	(.L_5 - .L_4)
	.align		4
.L_4:
        /*0010*/ 	.word	index@(triton_poi_fused__native_batch_norm_legit_no_training_32)
        /*0014*/ 	.word	0x00000000


	//----- nvinfo : EIATTR_FRAME_SIZE
	.align		4
.L_5:
        /*0018*/ 	.byte	0x04, 0x11
        /*001a*/ 	.short	(.L_7 - .L_6)
	.align		4
.L_6:
        /*001c*/ 	.word	index@(triton_poi_fused__native_batch_norm_legit_no_training_32)
        /*0020*/ 	.word	0x00000000


	//----- nvinfo : EIATTR_MIN_STACK_SIZE
	.align		4
.L_7:
        /*0024*/ 	.byte	0x04, 0x12
        /*0026*/ 	.short	(.L_9 - .L_8)
	.align		4
.L_8:
        /*0028*/ 	.word	index@(triton_poi_fused__native_batch_norm_legit_no_training_32)
        /*002c*/ 	.word	0x00000000
.L_9:


//--------------------- .nv.info.triton_poi_fused__native_batch_norm_legit_no_training_32 --------------------------
	.section	.nv.info.triton_poi_fused__native_batch_norm_legit_no_training_32,"",@"SHT_CUDA_INFO"
	.sectionflags	@""
	.align	4


	//----- nvinfo : EIATTR_CUDA_API_VERSION
	.align		4
        /*0000*/ 	.byte	0x04, 0x37
        /*0002*/ 	.short	(.L_11 - .L_10)
.L_10:
        /*0004*/ 	.word	0x0000007c


	//----- nvinfo : EIATTR_KPARAM_INFO
	.align		4
.L_11:
        /*0008*/ 	.byte	0x04, 0x17
        /*000a*/ 	.short	(.L_13 - .L_12)
.L_12:
        /*000c*/ 	.word	0x00000000
        /*0010*/ 	.short	0x0006
        /*0012*/ 	.short	0x0030
        /*0014*/ 	.byte	0x00, 0xf0, 0x11, 0x00


	//----- nvinfo : EIATTR_KPARAM_INFO
	.align		4
.L_13:
        /*0018*/ 	.byte	0x04, 0x17
        /*001a*/ 	.short	(.L_15 - .L_14)
.L_14:
        /*001c*/ 	.word	0x00000000
        /*0020*/ 	.short	0x0005
        /*0022*/ 	.short	0x0028
        /*0024*/ 	.byte	0x00, 0xf4, 0x21, 0x00


	//----- nvinfo : EIATTR_KPARAM_INFO
	.align		4
.L_15:
        /*0028*/ 	.byte	0x04, 0x17
        /*002a*/ 	.short	(.L_17 - .L_16)
.L_16:
        /*002c*/ 	.word	0x00000000
        /*0030*/ 	.short	0x0004
        /*0032*/ 	.short	0x0020
        /*0034*/ 	.byte	0x00, 0xf4, 0x21, 0x00


	//----- nvinfo : EIATTR_KPARAM_INFO
	.align		4
.L_17:
        /*0038*/ 	.byte	0x04, 0x17
        /*003a*/ 	.short	(.L_19 - .L_18)
.L_18:
        /*003c*/ 	.word	0x00000000
        /*0040*/ 	.short	0x0003
        /*0042*/ 	.short	0x0018
        /*0044*/ 	.byte	0x00, 0xf4, 0x21, 0x00


	//----- nvinfo : EIATTR_KPARAM_INFO
	.align		4
.L_19:
        /*0048*/ 	.byte	0x04, 0x17
        /*004a*/ 	.short	(.L_21 - .L_20)
.L_20:
        /*004c*/ 	.word	0x00000000
        /*0050*/ 	.short	0x0002
        /*0052*/ 	.short	0x0010
        /*0054*/ 	.byte	0x00, 0xf4, 0x21, 0x00


	//----- nvinfo : EIATTR_KPARAM_INFO
	.align		4
.L_21:
        /*0058*/ 	.byte	0x04, 0x17
        /*005a*/ 	.short	(.L_23 - .L_22)
.L_22:
        /*005c*/ 	.word	0x00000000
        /*0060*/ 	.short	0x0001
        /*0062*/ 	.short	0x0008
        /*0064*/ 	.byte	0x00, 0xf4, 0x21, 0x00


	//----- nvinfo : EIATTR_KPARAM_INFO
	.align		4
.L_23:
        /*0068*/ 	.byte	0x04, 0x17
        /*006a*/ 	.short	(.L_25 - .L_24)
.L_24:
        /*006c*/ 	.word	0x00000000
        /*0070*/ 	.short	0x0000
        /*0072*/ 	.short	0x0000
        /*0074*/ 	.byte	0x00, 0xf4, 0x21, 0x00


	//----- nvinfo : EIATTR_SPARSE_MMA_MASK
	.align		4
.L_25:
        /*0078*/ 	.byte	0x03, 0x50
        /*007a*/ 	.short	0x0000


	//----- nvinfo : EIATTR_MAXREG_COUNT
	.align		4
        /*007c*/ 	.byte	0x03, 0x1b
        /*007e*/ 	.short	0x00ff


	//----- nvinfo : EIATTR_EXIT_INSTR_OFFSETS
	.align		4
        /*0080*/ 	.byte	0x04, 0x1c
        /*0082*/ 	.short	(.L_27 - .L_26)


	//   ....[0]....
.L_26:
        /*0084*/ 	.word	0x000002d0


	//   ....[1]....
        /*0088*/ 	.word	0x000002f0


	//----- nvinfo : EIATTR_REQNTID
	.align		4
.L_27:
        /*008c*/ 	.byte	0x04, 0x10
        /*008e*/ 	.short	(.L_29 - .L_28)
.L_28:
        /*0090*/ 	.word	0x00000080
        /*0094*/ 	.word	0x00000001
        /*0098*/ 	.word	0x00000001


	//----- nvinfo : EIATTR_CBANK_PARAM_SIZE
	.align		4
.L_29:
        /*009c*/ 	.byte	0x03, 0x19
        /*009e*/ 	.short	0x0034


	//----- nvinfo : EIATTR_PARAM_CBANK
	.align		4
        /*00a0*/ 	.byte	0x04, 0x0a
        /*00a2*/ 	.short	(.L_31 - .L_30)
	.align		4
.L_30:
        /*00a4*/ 	.word	index@(.nv.constant0.triton_poi_fused__native_batch_norm_legit_no_training_32)
        /*00a8*/ 	.short	0x0210
        /*00aa*/ 	.short	0x0034


	//----- nvinfo : EIATTR_SW_WAR
	.align		4
.L_31:
        /*00ac*/ 	.byte	0x04, 0x36
        /*00ae*/ 	.short	(.L_33 - .L_32)
.L_32:
        /*00b0*/ 	.word	0x00000008
.L_33:


//--------------------- .nv.callgraph             --------------------------
	.section	.nv.callgraph,"",@"SHT_CUDA_CALLGRAPH"
	.align	4
	.sectionentsize	8
	.align		4
        /*0000*/ 	.word	0x00000000
	.align		4
        /*0004*/ 	.word	0xffffffff
	.align		4
        /*0008*/ 	.word	0x00000000
	.align		4
        /*000c*/ 	.word	0xfffffffe
	.align		4
        /*0010*/ 	.word	0x00000000
	.align		4
        /*0014*/ 	.word	0xfffffffd
	.align		4
        /*0018*/ 	.word	0x00000000
	.align		4
        /*001c*/ 	.word	0xfffffffc


//--------------------- .nv.constant4             --------------------------
	.section	.nv.constant4,"a",@progbits
	.align	8
	.align		8
.nv.constant4:
        /*0000*/ 	.dword	_$_str
	.align		8
        /*0008*/ 	.dword	_$_str_$_2


//--------------------- .text.triton_poi_fused__native_batch_norm_legit_no_training_32 --------------------------
	.section	.text.triton_poi_fused__native_batch_norm_legit_no_training_32,"ax",@progbits
	.align	128
        .global         triton_poi_fused__native_batch_norm_legit_no_training_32
        .type           triton_poi_fused__native_batch_norm_legit_no_training_32,@function
        .size           triton_poi_fused__native_batch_norm_legit_no_training_32,(.L_x_1 - triton_poi_fused__native_batch_norm_legit_no_training_32)
        .other          triton_poi_fused__native_batch_norm_legit_no_training_32,@"STO_CUDA_ENTRY STV_DEFAULT"
triton_poi_fused__native_batch_norm_legit_no_training_32:
.text.triton_poi_fused__native_batch_norm_legit_no_training_32:
[----:B------:R-:W0:Y:S01]  /*0000*/  LDC R1, c[0x0][0x28] ;  /* 0x00000a00ff017b82 */ /* 0x000e220000000800 */
[----:B------:R-:W1:Y:S07]  /*0010*/  S2R R0, SR_TID.X ;  /* 0x0000000000007919 */ /* 0x000e6e0000002100 */
[----:B------:R-:W2:Y:S01]  /*0020*/  LDC.64 R8, c[0x0][0x220] ;  /* 0x00008800ff087b82 */ /* 0x000ea20000000a00 */
[----:B------:R-:W-:Y:S01]  /*0030*/  HFMA2.MMA R14, -RZ, RZ, 0, 0 ;  /* 0x00000000ff0e7435 */ /* 0x000fe200000001ff */
[----:B------:R-:W-:Y:S01]  /*0040*/  ULDC.64 UR4, c[0x0][0x208] ;  /* 0x0000820000047ab9 */ /* 0x000fe20000000a00 */
[----:B------:R-:W3:Y:S05]  /*0050*/  S2R R3, SR_CTAID.X ;  /* 0x0000000000037919 */ /* 0x000eea0000002500 */
[----:B------:R-:W4:Y:S08]  /*0060*/  LDC.64 R4, c[0x0][0x210] ;  /* 0x00008400ff047b82 */ /* 0x000f300000000a00 */
[----:B------:R-:W5:Y:S08]  /*0070*/  LDC.64 R6, c[0x0][0x218] ;  /* 0x00008600ff067b82 */ /* 0x000f700000000a00 */
[----:B------:R-:W5:Y:S01]  /*0080*/  LDC.64 R10, c[0x0][0x228] ;  /* 0x00008a00ff0a7b82 */ /* 0x000f620000000a00 */
[----:B-1----:R-:W-:-:S07]  /*0090*/  LOP3.LUT R0, R0, 0x7f, RZ, 0xc0, !PT ;  /* 0x0000007f00007812 */ /* 0x002fce00078ec0ff */
[----:B------:R-:W1:Y:S01]  /*00a0*/  LDC.64 R12, c[0x0][0x230] ;  /* 0x00008c00ff0c7b82 */ /* 0x000e620000000a00 */
[----:B---3--:R-:W-:-:S04]  /*00b0*/  LEA R0, R3, R0, 0x7 ;  /* 0x0000000003007211 */ /* 0x008fc800078e38ff */
[C---:B------:R-:W-:Y:S01]  /*00c0*/  ISETP.GE.AND P2, PT, R0.reuse, 0xc00, PT ;  /* 0x00000c000000780c */ /* 0x040fe20003f46270 */
[----:B------:R-:W-:-:S05]  /*00d0*/  IMAD.HI R2, R0, 0x2aaaaaab, RZ ;  /* 0x2aaaaaab00027827 */ /* 0x000fca00078e02ff */
[----:B------:R-:W-:-:S04]  /*00e0*/  SHF.R.U32.HI R3, RZ, 0x1f, R2 ;  /* 0x0000001fff037819 */ /* 0x000fc80000011602 */
[----:B------:R-:W-:-:S05]  /*00f0*/  LEA.HI R3, R2, R3, RZ, 0x1d ;  /* 0x0000000302037211 */ /* 0x000fca00078fe8ff */
[----:B------:R-:W-:-:S04]  /*0100*/  IMAD R15, R3, -0x30, R0 ;  /* 0xffffffd0030f7824 */ /* 0x000fc800078e0200 */
[----:B--2---:R-:W-:-:S05]  /*0110*/  IMAD.WIDE R8, R15, 0x4, R8 ;  /* 0x000000040f087825 */ /* 0x004fca00078e0208 */
[----:B------:R2:W3:Y:S01]  /*0120*/  @!P2 LDG.E.EL R14, desc[UR4][R8.64] ;  /* 0x00000004080ea981 */ /* 0x0004e2000c2e1900 */
[----:B------:R-:W-:Y:S01]  /*0130*/  CS2R R2, SRZ ;  /* 0x0000000000027805 */ /* 0x000fe2000001ff00 */
[----:B----4-:R-:W-:-:S04]  /*0140*/  IMAD.WIDE R4, R0, 0x4, R4 ;  /* 0x0000000400047825 */ /* 0x010fc800078e0204 */
[C---:B-----5:R-:W-:Y:S01]  /*0150*/  IMAD.WIDE R6, R15.reuse, 0x4, R6 ;  /* 0x000000040f067825 */ /* 0x060fe200078e0206 */
[----:B------:R4:W5:Y:S03]  /*0160*/  @!P2 LDG.E R2, desc[UR4][R4.64] ;  /* 0x000000040402a981 */ /* 0x000966000c1e1900 */
[C---:B0-2---:R-:W-:Y:S01]  /*0170*/  IMAD.WIDE R8, R15.reuse, 0x4, R10 ;  /* 0x000000040f087825 */ /* 0x045fe200078e020a */
[----:B------:R0:W5:Y:S03]  /*0180*/  @!P2 LDG.E.EL R3, desc[UR4][R6.64] ;  /* 0x000000040603a981 */ /* 0x000166000c2e1900 */
[----:B-1----:R-:W-:Y:S01]  /*0190*/  IMAD.WIDE R10, R15, 0x4, R12 ;  /* 0x000000040f0a7825 */ /* 0x002fe200078e020c */
[----:B------:R-:W-:Y:S01]  /*01a0*/  CS2R R12, SRZ ;  /* 0x00000000000c7805 */ /* 0x000fe2000001ff00 */
[----:B----4-:R-:W1:Y:S05]  /*01b0*/  LDC.64 R4, c[0x0][0x238] ;  /* 0x00008e00ff047b82 */ /* 0x010e6a0000000a00 */
[----:B------:R-:W2:Y:S04]  /*01c0*/  @!P2 LDG.E.EL R12, desc[UR4][R8.64] ;  /* 0x00000004080ca981 */ /* 0x000ea8000c2e1900 */
[----:B------:R-:W2:Y:S01]  /*01d0*/  @!P2 LDG.E.EL R13, desc[UR4][R10.64] ;  /* 0x000000040a0da981 */ /* 0x000ea2000c2e1900 */
[----:B0-----:R-:W-:Y:S01]  /*01e0*/  MOV R6, 0x3e800000 ;  /* 0x3e80000000067802 */ /* 0x001fe20000000f00 */
[----:B---3--:R-:W-:-:S04]  /*01f0*/  FADD R14, R14, 9.9999997473787516356e-06 ;  /* 0x3727c5ac0e0e7421 */ /* 0x008fc80000000000 */
[----:B------:R-:W0:Y:S01]  /*0200*/  MUFU.SQRT R15, R14 ;  /* 0x0000000e000f7308 */ /* 0x000e220000002000 */
[----:B-----5:R-:W-:Y:S01]  /*0210*/  FADD R2, -R3, R2 ;  /* 0x0000000203027221 */ /* 0x020fe20000000100 */
[C---:B0-----:R-:W-:Y:S02]  /*0220*/  FSETP.GT.AND P0, PT, R15.reuse, 8.50705917302346158658e+37, PT ;  /* 0x7e8000000f00780b */ /* 0x041fe40003f04000 */
[----:B------:R-:W-:Y:S02]  /*0230*/  FSETP.GEU.AND P1, PT, R15, 1.175494350822287508e-38, PT ;  /* 0x008000000f00780b */ /* 0x000fe40003f2e000 */
[----:B------:R-:W-:-:S09]  /*0240*/  FSEL R6, R6, 1, P0 ;  /* 0x3f80000006067808 */ /* 0x000fd20000000000 */
[----:B------:R-:W-:Y:S02]  /*0250*/  @P0 FMUL R15, R15, 0.25 ;  /* 0x3e8000000f0f0820 */ /* 0x000fe40000400000 */
[----:B------:R-:W-:Y:S02]  /*0260*/  @!P1 FMUL R6, R6, 16777216 ;  /* 0x4b80000006069820 */ /* 0x000fe40000400000 */
[----:B------:R-:W-:-:S06]  /*0270*/  @!P1 FMUL R15, R15, 16777216 ;  /* 0x4b8000000f0f9820 */ /* 0x000fcc0000400000 */
[----:B------:R-:W0:Y:S02]  /*0280*/  MUFU.RCP R15, R15 ;  /* 0x0000000f000f7308 */ /* 0x000e240000001000 */
[----:B0-----:R-:W-:-:S04]  /*0290*/  FMUL R3, R15, R6 ;  /* 0x000000060f037220 */ /* 0x001fc80000400000 */
[----:B------:R-:W-:Y:S01]  /*02a0*/  FMUL R6, R2, R3 ;  /* 0x0000000302067220 */ /* 0x000fe20000400000 */
[----:B-1----:R-:W-:-:S04]  /*02b0*/  IMAD.WIDE R2, R0, 0x4, R4 ;  /* 0x0000000400027825 */ /* 0x002fc800078e0204 */
[----:B--2---:R-:W-:Y:S01]  /*02c0*/  FFMA R13, R6, R12, R13 ;  /* 0x0000000c060d7223 */ /* 0x004fe2000000000d */
[----:B------:R-:W-:Y:S06]  /*02d0*/  @P2 EXIT ;  /* 0x000000000000294d */ /* 0x000fec0003800000 */
[----:B------:R-:W-:Y:S01]  /*02e0*/  STG.E desc[UR4][R2.64], R13 ;  /* 0x0000000d02007986 */ /* 0x000fe2000c101904 */
[----:B------:R-:W-:Y:S05]  /*02f0*/  EXIT ;  /* 0x000000000000794d */ /* 0x000fea0003800000 */
.L_x_0:
[----:B------:R-:W-:-:S00]  /*0300*/  BRA `(.L_x_0) ;  /* 0xfffffffc00fc7947 */ /* 0x000fc0000383ffff */
[----:B------:R-:W-:-:S00]  /*0310*/  NOP ;  /* 0x0000000000007918 */ /* 0x000fc00000000000 */
        /* <DEDUP_REMOVED lines=14> */
.L_x_1:


//--------------------- .nv.global.init           --------------------------
	.section	.nv.global.init,"aw",@progbits
.nv.global.init:
	.type		_$_str,@object
	.size		_$_str,(_$_str_$_2 - _$_str)
_$_str:
        /*0000*/ 	.byte	0x5f, 0x5f, 0x43, 0x55, 0x44, 0x41, 0x5f, 0x46, 0x54, 0x5a, 0x00
	.type		_$_str_$_2,@object
	.size		_$_str_$_2,(.L_1 - _$_str_$_2)
_$_str_$_2:
        /*000b*/ 	.byte	0x5f, 0x5f, 0x43, 0x55, 0x44, 0x41, 0x5f, 0x50, 0x52, 0x45, 0x43, 0x5f, 0x53, 0x51, 0x52, 0x54
        /*001b*/ 	.byte	0x00
.L_1:


//--------------------- .nv.constant0.triton_poi_fused__native_batch_norm_legit_no_training_32 --------------------------
	.section	.nv.constant0.triton_poi_fused__native_batch_norm_legit_no_training_32,"a",@progbits
	.sectionflags	@""
	.align	4
.nv.constant0.triton_poi_fused__native_batch_norm_legit_no_training_32:
	.zero		580
